//
// Generated by NVIDIA NVVM Compiler
//
// Compiler Build ID: CL-36424714
// Cuda compilation tools, release 13.0, V13.0.88
// Based on NVVM 20.0.0
//

.version 9.0
.target sm_100
.address_size 64

	// .globl	_Z9sumKerneliPi

.visible .entry _Z9sumKerneliPi(
	.param .u32 _Z9sumKerneliPi_param_0,
	.param .u64 .ptr .align 1 _Z9sumKerneliPi_param_1
)
{
	.reg .pred 	%p<3>;
	.reg .b32 	%r<33>;
	.reg .b64 	%rd<5>;

	ld.param.u32 	%r8, [_Z9sumKerneliPi_param_0];
	ld.param.u64 	%rd1, [_Z9sumKerneliPi_param_1];
	mov.u32 	%r1, %tid.x;
	mov.u32 	%r2, %ctaid.x;
	mov.u32 	%r3, %ntid.x;
	mul.lo.s32 	%r4, %r2, %r3;
	add.s32 	%r5, %r1, 1;
	add.s32 	%r10, %r5, %r4;
	setp.gt.s32 	%p1, %r10, %r8;
	mov.b32 	%r32, 0;
	@%p1 bra 	$L__BB0_2;
	mov.u32 	%r11, %nctaid.x;
	mul.lo.s32 	%r12, %r3, %r11;
	add.s32 	%r13, %r12, %r4;
	add.s32 	%r14, %r5, %r13;
	add.s32 	%r15, %r8, 1;
	max.s32 	%r16, %r14, %r15;
	not.b32 	%r17, %r13;
	add.s32 	%r18, %r16, %r17;
	sub.s32 	%r19, %r18, %r1;
	setp.ne.s32 	%p2, %r19, 0;
	selp.u32 	%r20, 1, 0, %p2;
	selp.s32 	%r21, -1, 0, %p2;
	add.s32 	%r22, %r19, %r21;
	max.u32 	%r23, %r12, 1;
	div.u32 	%r24, %r22, %r23;
	add.s32 	%r25, %r24, %r20;
	mad.lo.s32 	%r26, %r14, %r25, %r1;
	add.s32 	%r27, %r25, -1;
	mul.wide.u32 	%rd2, %r27, %r25;
	shr.u64 	%rd3, %rd2, 1;
	cvt.u32.u64 	%r28, %rd3;
	mad.lo.s32 	%r29, %r11, %r28, %r2;
	mad.lo.s32 	%r30, %r3, %r29, %r26;
	add.s32 	%r32, %r30, 1;
$L__BB0_2:
	cvta.to.global.u64 	%rd4, %rd1;
	atom.global.add.u32 	%r31, [%rd4], %r32;
	ret;

}


// ===== COMPILED SASS (sm_100) =====

	.target	sm_100

	.elftype	@"ET_EXEC"


//--------------------- .note.nv.tkinfo           --------------------------
	.section	.note.nv.tkinfo,"",@"SHT_NOTE"
	.sectionflags	@"SHF_NOTE_NV_TKINFO"
	.tkinfo
        /*0018*/ 	.word	0x00000002
        /*0030*/ 	.string	""
        /*0030*/ 	.string	"ptxas"
        /*0030*/ 	.string	"Cuda compilation tools, release 13.0, V13.0.88"
        /*0030*/ 	.string	"Build cuda_13.0.r13.0/compiler.36424714_0"
        /*0030*/ 	.string	"-arch sm_100 -m 64 "



//--------------------- .note.nv.cuinfo           --------------------------
	.section	.note.nv.cuinfo,"",@"SHT_NOTE"
	.sectionflags	@"SHF_NOTE_NV_CUINFO"
        /*0018*/ 	.short	0x0002
        /*001a*/ 	.short	0x0064
        /*001c*/ 	.short	0x0082
	.zero		2


//--------------------- .nv.info                  --------------------------
	.section	.nv.info,"",@"SHT_CUDA_INFO"
	.align	4


	//----- nvinfo : EIATTR_REGCOUNT
	.align		4
        /*0000*/ 	.byte	0x04, 0x2f
        /*0002*/ 	.short	(.L_1 - .L_0)
	.align		4
.L_0:
        /*0004*/ 	.word	index@(_Z9sumKerneliPi)
        /*0008*/ 	.word	0x00000010


	//----- nvinfo : EIATTR_FRAME_SIZE
	.align		4
.L_1:
        /*000c*/ 	.byte	0x04, 0x11
        /*000e*/ 	.short	(.L_3 - .L_2)
	.align		4
.L_2:
        /*0010*/ 	.word	index@(_Z9sumKerneliPi)
        /*0014*/ 	.word	0x00000000


	//----- nvinfo : EIATTR_MIN_STACK_SIZE
	.align		4
.L_3:
        /*0018*/ 	.byte	0x04, 0x12
        /*001a*/ 	.short	(.L_5 - .L_4)
	.align		4
.L_4:
        /*001c*/ 	.word	index@(_Z9sumKerneliPi)
        /*0020*/ 	.word	0x00000000
.L_5:


//--------------------- .nv.compat                --------------------------
	.section	.nv.compat,"",@"SHT_CUDA_COMPAT_INFO"
	.align	4
        /*0000*/ 	.byte	0x02, 0x09, 0x00, 0x00, 0x02, 0x02, 0x01, 0x00, 0x02, 0x05, 0x05, 0x00, 0x03, 0x07, 0x01, 0x01
        /*0010*/ 	.byte	0x02, 0x03, 0x00, 0x00, 0x02, 0x06, 0x01, 0x00, 0x04, 0x0b, 0x08, 0x00, 0x09, 0x00, 0x00, 0x00
        /*0020*/ 	.byte	0x00, 0x00, 0x00, 0x00


//--------------------- .nv.info._Z9sumKerneliPi  --------------------------
	.section	.nv.info._Z9sumKerneliPi,"",@"SHT_CUDA_INFO"
	.sectionflags	@""
	.align	4


	//----- nvinfo : EIATTR_CUDA_API_VERSION
	.align		4
        /*0000*/ 	.byte	0x04, 0x37
        /*0002*/ 	.short	(.L_7 - .L_6)
.L_6:
        /*0004*/ 	.word	0x00000082


	//----- nvinfo : EIATTR_KPARAM_INFO
	.align		4
.L_7:
        /*0008*/ 	.byte	0x04, 0x17
        /*000a*/ 	.short	(.L_9 - .L_8)
.L_8:
        /*000c*/ 	.word	0x00000000
        /*0010*/ 	.short	0x0001
        /*0012*/ 	.short	0x0008
        /*0014*/ 	.byte	0x00, 0xf5, 0x21, 0x00


	//----- nvinfo : EIATTR_KPARAM_INFO
	.align		4
.L_9:
        /*0018*/ 	.byte	0x04, 0x17
        /*001a*/ 	.short	(.L_11 - .L_10)
.L_10:
        /*001c*/ 	.word	0x00000000
        /*0020*/ 	.short	0x0000
        /*0022*/ 	.short	0x0000
        /*0024*/ 	.byte	0x00, 0xf0, 0x11, 0x00


	//----- nvinfo : EIATTR_SPARSE_MMA_MASK
	.align		4
.L_11:
        /*0028*/ 	.byte	0x03, 0x50
        /*002a*/ 	.short	0x0000


	//----- nvinfo : EIATTR_MAXREG_COUNT
	.align		4
        /*002c*/ 	.byte	0x03, 0x1b
        /*002e*/ 	.short	0x00ff


	//----- nvinfo : EIATTR_MERCURY_ISA_VERSION
	.align		4
        /*0030*/ 	.byte	0x03, 0x5f
        /*0032*/ 	.short	0x0101


	//----- nvinfo : EIATTR_INT_WARP_WIDE_INSTR_OFFSETS
	.align		4
        /*0034*/ 	.byte	0x04, 0x31
        /*0036*/ 	.short	(.L_13 - .L_12)


	//   ....[0]....
.L_12:
        /*0038*/ 	.word	0x00000340


	//   ....[1]....
        /*003c*/ 	.word	0x00000360


	//----- nvinfo : EIATTR_VRC_CTA_INIT_COUNT
	.align		4
.L_13:
        /*0040*/ 	.byte	0x02, 0x4a
	.zero		1
	.zero		1


	//----- nvinfo : EIATTR_EXIT_INSTR_OFFSETS
	.align		4
        /*0044*/ 	.byte	0x04, 0x1c
        /*0046*/ 	.short	(.L_15 - .L_14)


	//   ....[0]....
.L_14:
        /*0048*/ 	.word	0x000003c0


	//----- nvinfo : EIATTR_CRS_STACK_SIZE
	.align		4
.L_15:
        /*004c*/ 	.byte	0x04, 0x1e
        /*004e*/ 	.short	(.L_17 - .L_16)
.L_16:
        /*0050*/ 	.word	0x00000000


	//----- nvinfo : EIATTR_CBANK_PARAM_SIZE
	.align		4
.L_17:
        /*0054*/ 	.byte	0x03, 0x19
        /*0056*/ 	.short	0x0010


	//----- nvinfo : EIATTR_PARAM_CBANK
	.align		4
        /*0058*/ 	.byte	0x04, 0x0a
        /*005a*/ 	.short	(.L_19 - .L_18)
	.align		4
.L_18:
        /*005c*/ 	.word	index@(.nv.constant0._Z9sumKerneliPi)
        /*0060*/ 	.short	0x0380
        /*0062*/ 	.short	0x0010


	//----- nvinfo : EIATTR_SW_WAR
	.align		4
.L_19:
        /*0064*/ 	.byte	0x04, 0x36
        /*0066*/ 	.short	(.L_21 - .L_20)
.L_20:
        /*0068*/ 	.word	0x00000008
.L_21:


//--------------------- .nv.callgraph             --------------------------
	.section	.nv.callgraph,"",@"SHT_CUDA_CALLGRAPH"
	.align	4
	.sectionentsize	8
	.align		4
        /*0000*/ 	.word	0x00000000
	.align		4
        /*0004*/ 	.word	0xffffffff
	.align		4
        /*0008*/ 	.word	0x00000000
	.align		4
        /*000c*/ 	.word	0xfffffffe
	.align		4
        /*0010*/ 	.word	0x00000000
	.align		4
        /*0014*/ 	.word	0xfffffffd
	.align		4
        /*0018*/ 	.word	0x00000000
	.align		4
        /*001c*/ 	.word	0xfffffffc


//--------------------- .text._Z9sumKerneliPi     --------------------------
	.section	.text._Z9sumKerneliPi,"ax",@progbits
	.align	128
        .global         _Z9sumKerneliPi
        .type           _Z9sumKerneliPi,@function
        .size           _Z9sumKerneliPi,(.L_x_3 - _Z9sumKerneliPi)
        .other          _Z9sumKerneliPi,@"STO_CUDA_ENTRY STV_DEFAULT"
_Z9sumKerneliPi:
.text._Z9sumKerneliPi:
[----:B------:R-:W-:Y:S01]  /*0000*/  LDC R1, c[0x0][0x37c] ;  /* 0x0000df00ff017b82 */ /* 0x000fe20000000800 */
[----:B------:R-:W0:Y:S07]  /*0010*/  S2R R2, SR_TID.X ;  /* 0x0000000000027919 */ /* 0x000e2e0000002100 */
[----:B------:R-:W1:Y:S01]  /*0020*/  S2UR UR5, SR_CTAID.X ;  /* 0x00000000000579c3 */ /* 0x000e620000002500 */
[----:B------:R-:W-:Y:S01]  /*0030*/  BSSY.RECONVERGENT B0, `(.L_x_0) ;  /* 0x0000030000007945 */ /* 0x000fe20003800200 */
[----:B------:R-:W-:Y:S01]  /*0040*/  HFMA2 R4, -RZ, RZ, 0, 0 ;  /* 0x00000000ff047431 */ /* 0x000fe200000001ff */
[----:B------:R-:W2:Y:S05]  /*0050*/  S2R R8, SR_LANEID ;  /* 0x0000000000087919 */ /* 0x000eaa0000000000 */
[----:B------:R-:W1:Y:S08]  /*0060*/  LDC R0, c[0x0][0x360] ;  /* 0x0000d800ff007b82 */ /* 0x000e700000000800 */
[----:B------:R-:W3:Y:S01]  /*0070*/  LDC R10, c[0x0][0x380] ;  /* 0x0000e000ff0a7b82 */ /* 0x000ee20000000800 */
[----:B0-----:R-:W-:-:S04]  /*0080*/  VIADD R5, R2, 0x1 ;  /* 0x0000000102057836 */ /* 0x001fc80000000000 */
[----:B-1----:R-:W-:-:S05]  /*0090*/  IMAD R3, R0, UR5, R5 ;  /* 0x0000000500037c24 */ /* 0x002fca000f8e0205 */
[----:B---3--:R-:W-:-:S13]  /*00a0*/  ISETP.GT.AND P0, PT, R3, R10, PT ;  /* 0x0000000a0300720c */ /* 0x008fda0003f04270 */
[----:B--2---:R-:W-:Y:S05]  /*00b0*/  @P0 BRA `(.L_x_1) ;  /* 0x00000000009c0947 */ /* 0x004fea0003800000 */
[----:B------:R-:W0:Y:S02]  /*00c0*/  LDC R3, c[0x0][0x370] ;  /* 0x0000dc00ff037b82 */ /* 0x000e240000000800 */
[----:B0-----:R-:W-:Y:S02]  /*00d0*/  IMAD R4, R0, R3, RZ ;  /* 0x0000000300047224 */ /* 0x001fe400078e02ff */
[----:B------:R-:W-:-:S03]  /*00e0*/  VIADD R7, R3, UR5 ;  /* 0x0000000503077c36 */ /* 0x000fc60008000000 */
[----:B------:R-:W-:Y:S01]  /*00f0*/  VIMNMX.U32 R11, PT, PT, R4, 0x1, !PT ;  /* 0x00000001040b7848 */ /* 0x000fe20007fe0000 */
[----:B------:R-:W-:-:S03]  /*0100*/  IMAD R4, R0, R7, RZ ;  /* 0x0000000700047224 */ /* 0x000fc600078e02ff */
[----:B------:R-:W0:Y:S01]  /*0110*/  I2F.U32.RP R6, R11 ;  /* 0x0000000b00067306 */ /* 0x000e220000209000 */
[----:B------:R-:W-:Y:S02]  /*0120*/  IADD3 R13, PT, PT, RZ, -R11, RZ ;  /* 0x8000000bff0d7210 */ /* 0x000fe40007ffe0ff */
[-C--:B------:R-:W-:Y:S02]  /*0130*/  IADD3 R7, PT, PT, R5, R4.reuse, RZ ;  /* 0x0000000405077210 */ /* 0x080fe40007ffe0ff */
[----:B------:R-:W-:Y:S02]  /*0140*/  LOP3.LUT R4, RZ, R4, RZ, 0x33, !PT ;  /* 0x00000004ff047212 */ /* 0x000fe400078e33ff */
[----:B------:R-:W-:Y:S02]  /*0150*/  VIADDMNMX R9, R10, 0x1, R7, !PT ;  /* 0x000000010a097846 */ /* 0x000fe40007800107 */
[----:B------:R-:W-:Y:S02]  /*0160*/  ISETP.NE.U32.AND P3, PT, R11, RZ, PT ;  /* 0x000000ff0b00720c */ /* 0x000fe40003f65070 */
[----:B------:R-:W-:-:S02]  /*0170*/  IADD3 R9, PT, PT, -R2, R9, R4 ;  /* 0x0000000902097210 */ /* 0x000fc40007ffe104 */
[----:B------:R-:W-:Y:S01]  /*0180*/  MOV R4, RZ ;  /* 0x000000ff00047202 */ /* 0x000fe20000000f00 */
[----:B0-----:R-:W0:Y:S01]  /*0190*/  MUFU.RCP R6, R6 ;  /* 0x0000000600067308 */ /* 0x001e220000001000 */
[C---:B------:R-:W-:Y:S01]  /*01a0*/  ISETP.NE.AND P0, PT, R9.reuse, RZ, PT ;  /* 0x000000ff0900720c */ /* 0x040fe20003f05270 */
[----:B0-----:R-:W-:Y:S02]  /*01b0*/  VIADD R5, R6, 0xffffffe ;  /* 0x0ffffffe06057836 */ /* 0x001fe40000000000 */
[----:B------:R-:W-:-:S10]  /*01c0*/  VIADD R6, R9, 0xffffffff ;  /* 0xffffffff09067836 */ /* 0x000fd40000000000 */
[----:B------:R-:W-:Y:S01]  /*01d0*/  @!P0 IMAD.MOV R6, RZ, RZ, R9 ;  /* 0x000000ffff068224 */ /* 0x000fe200078e0209 */
[----:B------:R-:W0:Y:S02]  /*01e0*/  F2I.FTZ.U32.TRUNC.NTZ R5, R5 ;  /* 0x0000000500057305 */ /* 0x000e24000021f000 */
[----:B0-----:R-:W-:-:S04]  /*01f0*/  IMAD R13, R13, R5, RZ ;  /* 0x000000050d0d7224 */ /* 0x001fc800078e02ff */
[----:B------:R-:W-:-:S06]  /*0200*/  IMAD.HI.U32 R13, R5, R13, R4 ;  /* 0x0000000d050d7227 */ /* 0x000fcc00078e0004 */
[----:B------:R-:W-:-:S05]  /*0210*/  IMAD.HI.U32 R13, R13, R6, RZ ;  /* 0x000000060d0d7227 */ /* 0x000fca00078e00ff */
[----:B------:R-:W-:-:S05]  /*0220*/  IADD3 R4, PT, PT, -R13, RZ, RZ ;  /* 0x000000ff0d047210 */ /* 0x000fca0007ffe1ff */
[----:B------:R-:W-:Y:S01]  /*0230*/  IMAD R6, R11, R4, R6 ;  /* 0x000000040b067224 */ /* 0x000fe200078e0206 */
[----:B------:R-:W-:-:S04]  /*0240*/  SEL R4, RZ, 0x1, !P0 ;  /* 0x00000001ff047807 */ /* 0x000fc80004000000 */
[----:B------:R-:W-:-:S13]  /*0250*/  ISETP.GE.U32.AND P1, PT, R6, R11, PT ;  /* 0x0000000b0600720c */ /* 0x000fda0003f26070 */
[----:B------:R-:W-:Y:S01]  /*0260*/  @P1 IMAD.IADD R6, R6, 0x1, -R11 ;  /* 0x0000000106061824 */ /* 0x000fe200078e0a0b */
[----:B------:R-:W-:-:S04]  /*0270*/  @P1 IADD3 R13, PT, PT, R13, 0x1, RZ ;  /* 0x000000010d0d1810 */ /* 0x000fc80007ffe0ff */
[----:B------:R-:W-:-:S13]  /*0280*/  ISETP.GE.U32.AND P2, PT, R6, R11, PT ;  /* 0x0000000b0600720c */ /* 0x000fda0003f46070 */
[----:B------:R-:W-:Y:S01]  /*0290*/  @P2 VIADD R13, R13, 0x1 ;  /* 0x000000010d0d2836 */ /* 0x000fe20000000000 */
[----:B------:R-:W-:-:S04]  /*02a0*/  @!P3 LOP3.LUT R13, RZ, R11, RZ, 0x33, !PT ;  /* 0x0000000bff0db212 */ /* 0x000fc800078e33ff */
[----:B------:R-:W-:-:S05]  /*02b0*/  IADD3 R13, PT, PT, R4, R13, RZ ;  /* 0x0000000d040d7210 */ /* 0x000fca0007ffe0ff */
[----:B------:R-:W-:Y:S02]  /*02c0*/  VIADD R4, R13, 0xffffffff ;  /* 0xffffffff0d047836 */ /* 0x000fe40000000000 */
[-C--:B------:R-:W-:Y:S02]  /*02d0*/  IMAD R7, R7, R13.reuse, R2 ;  /* 0x0000000d07077224 */ /* 0x080fe400078e0202 */
[----:B------:R-:W-:-:S05]  /*02e0*/  IMAD.WIDE.U32 R4, R4, R13, RZ ;  /* 0x0000000d04047225 */ /* 0x000fca00078e00ff */
[----:B------:R-:W-:-:S05]  /*02f0*/  SHF.R.U64 R4, R4, 0x1, R5 ;  /* 0x0000000104047819 */ /* 0x000fca0000001205 */
[----:B------:R-:W-:-:S04]  /*0300*/  IMAD R3, R3, R4, UR5 ;  /* 0x0000000503037e24 */ /* 0x000fc8000f8e0204 */
[----:B------:R-:W-:-:S05]  /*0310*/  IMAD R3, R3, R0, R7 ;  /* 0x0000000003037224 */ /* 0x000fca00078e0207 */
[----:B------:R-:W-:-:S07]  /*0320*/  IADD3 R4, PT, PT, R3, 0x1, RZ ;  /* 0x0000000103047810 */ /* 0x000fce0007ffe0ff */
.L_x_1:
[----:B------:R-:W-:Y:S05]  /*0330*/  BSYNC.RECONVERGENT B0 ;  /* 0x0000000000007941 */ /* 0x000fea0003800200 */
.L_x_0:
[----:B------:R-:W0:Y:S08]  /*0340*/  REDUX.SUM UR8, R4 ;  /* 0x00000000040873c4 */ /* 0x000e30000000c000 */
[----:B------:R-:W1:Y:S01]  /*0350*/  LDC.64 R2, c[0x0][0x388] ;  /* 0x0000e200ff027b82 */ /* 0x000e620000000a00 */
[----:B------:R-:W-:Y:S01]  /*0360*/  VOTEU.ANY UR4, UPT, PT ;  /* 0x0000000000047886 */ /* 0x000fe200038e0100 */
[----:B------:R-:W1:Y:S01]  /*0370*/  LDCU.64 UR6, c[0x0][0x358] ;  /* 0x00006b00ff0677ac */ /* 0x000e620008000a00 */
[----:B------:R-:W-:-:S06]  /*0380*/  UFLO.U32 UR4, UR4 ;  /* 0x00000004000472bd */ /* 0x000fcc00080e0000 */
[----:B------:R-:W-:Y:S01]  /*0390*/  ISETP.EQ.U32.AND P0, PT, R8, UR4, PT ;  /* 0x0000000408007c0c */ /* 0x000fe2000bf02070 */
[----:B0-----:R-:W-:-:S12]  /*03a0*/  IMAD.U32 R5, RZ, RZ, UR8 ;  /* 0x00000008ff057e24 */ /* 0x001fd8000f8e00ff */
[----:B-1----:R-:W-:Y:S01]  /*03b0*/  @P0 REDG.E.ADD.STRONG.GPU desc[UR6][R2.64], R5 ;  /* 0x000000050200098e */ /* 0x002fe2000c12e106 */
[----:B------:R-:W-:Y:S05]  /*03c0*/  EXIT ;  /* 0x000000000000794d */ /* 0x000fea0003800000 */
.L_x_2:
[----:B------:R-:W-:-:S00]  /*03d0*/  BRA `(.L_x_2) ;  /* 0xfffffffc00fc7947 */ /* 0x000fc0000383ffff */
[----:B------:R-:W-:-:S00]  /*03e0*/  NOP ;  /* 0x0000000000007918 */ /* 0x000fc00000000000 */
        /* <DEDUP_REMOVED lines=9> */
.L_x_3:


//--------------------- .nv.shared.reserved.0     --------------------------
	.section	.nv.shared.reserved.0,"aw",@nobits
	.weak		__nv_reservedSMEM_offset_0_alias
	.size		__nv_reservedSMEM_offset_0_alias, 0, 64
	.other		__nv_reservedSMEM_offset_0_alias,@"STO_CUDA_RESERVED_SHARED STV_DEFAULT"
__nv_reservedSMEM_offset_0_alias:
	.zero		0
	.zero		64


//--------------------- .nv.constant0._Z9sumKerneliPi --------------------------
	.section	.nv.constant0._Z9sumKerneliPi,"a",@progbits
	.sectionflags	@""
	.align	4
.nv.constant0._Z9sumKerneliPi:
	.zero		912


//--------------------- SYMBOLS --------------------------

	.type		.nv.reservedSmem.offset0,@object
	.size		.nv.reservedSmem.offset0,0x4
